//
// Generated by NVIDIA NVVM Compiler
//
// Compiler Build ID: CL-36424714
// Cuda compilation tools, release 13.0, V13.0.88
// Based on NVVM 20.0.0
//

.version 9.0
.target sm_100
.address_size 64

	// .globl	_Z14array_additionPiS_S_

.visible .entry _Z14array_additionPiS_S_(
	.param .u64 .ptr .align 1 _Z14array_additionPiS_S__param_0,
	.param .u64 .ptr .align 1 _Z14array_additionPiS_S__param_1,
	.param .u64 .ptr .align 1 _Z14array_additionPiS_S__param_2
)
{
	.reg .b32 	%r<5>;
	.reg .b64 	%rd<11>;

	ld.param.u64 	%rd1, [_Z14array_additionPiS_S__param_0];
	ld.param.u64 	%rd2, [_Z14array_additionPiS_S__param_1];
	ld.param.u64 	%rd3, [_Z14array_additionPiS_S__param_2];
	cvta.to.global.u64 	%rd4, %rd3;
	cvta.to.global.u64 	%rd5, %rd2;
	cvta.to.global.u64 	%rd6, %rd1;
	mov.u32 	%r1, %ctaid.x;
	mul.wide.u32 	%rd7, %r1, 4;
	add.s64 	%rd8, %rd6, %rd7;
	ld.global.u32 	%r2, [%rd8];
	add.s64 	%rd9, %rd5, %rd7;
	ld.global.u32 	%r3, [%rd9];
	add.s32 	%r4, %r3, %r2;
	add.s64 	%rd10, %rd4, %rd7;
	st.global.u32 	[%rd10], %r4;
	ret;

}


// ===== COMPILED SASS (sm_100) =====

	.target	sm_100

	.elftype	@"ET_EXEC"


//--------------------- .note.nv.tkinfo           --------------------------
	.section	.note.nv.tkinfo,"",@"SHT_NOTE"
	.sectionflags	@"SHF_NOTE_NV_TKINFO"
	.tkinfo
        /*0018*/ 	.word	0x00000002
        /*0030*/ 	.string	""
        /*0030*/ 	.string	"ptxas"
        /*0030*/ 	.string	"Cuda compilation tools, release 13.0, V13.0.88"
        /*0030*/ 	.string	"Build cuda_13.0.r13.0/compiler.36424714_0"
        /*0030*/ 	.string	"-arch sm_100 -m 64 "



//--------------------- .note.nv.cuinfo           --------------------------
	.section	.note.nv.cuinfo,"",@"SHT_NOTE"
	.sectionflags	@"SHF_NOTE_NV_CUINFO"
        /*0018*/ 	.short	0x0002
        /*001a*/ 	.short	0x0064
        /*001c*/ 	.short	0x0082
	.zero		2


//--------------------- .nv.info                  --------------------------
	.section	.nv.info,"",@"SHT_CUDA_INFO"
	.align	4


	//----- nvinfo : EIATTR_REGCOUNT
	.align		4
        /*0000*/ 	.byte	0x04, 0x2f
        /*0002*/ 	.short	(.L_1 - .L_0)
	.align		4
.L_0:
        /*0004*/ 	.word	index@(_Z14array_additionPiS_S_)
        /*0008*/ 	.word	0x0000000c


	//----- nvinfo : EIATTR_FRAME_SIZE
	.align		4
.L_1:
        /*000c*/ 	.byte	0x04, 0x11
        /*000e*/ 	.short	(.L_3 - .L_2)
	.align		4
.L_2:
        /*0010*/ 	.word	index@(_Z14array_additionPiS_S_)
        /*0014*/ 	.word	0x00000000


	//----- nvinfo : EIATTR_MIN_STACK_SIZE
	.align		4
.L_3:
        /*0018*/ 	.byte	0x04, 0x12
        /*001a*/ 	.short	(.L_5 - .L_4)
	.align		4
.L_4:
        /*001c*/ 	.word	index@(_Z14array_additionPiS_S_)
        /*0020*/ 	.word	0x00000000
.L_5:


//--------------------- .nv.compat                --------------------------
	.section	.nv.compat,"",@"SHT_CUDA_COMPAT_INFO"
	.align	4
        /*0000*/ 	.byte	0x02, 0x09, 0x00, 0x00, 0x02, 0x02, 0x01, 0x00, 0x02, 0x05, 0x05, 0x00, 0x03, 0x07, 0x01, 0x01
        /*0010*/ 	.byte	0x02, 0x03, 0x00, 0x00, 0x02, 0x06, 0x01, 0x00, 0x04, 0x0b, 0x08, 0x00, 0x09, 0x00, 0x00, 0x00
        /*0020*/ 	.byte	0x00, 0x00, 0x00, 0x00


//--------------------- .nv.info._Z14array_additionPiS_S_ --------------------------
	.section	.nv.info._Z14array_additionPiS_S_,"",@"SHT_CUDA_INFO"
	.sectionflags	@""
	.align	4


	//----- nvinfo : EIATTR_CUDA_API_VERSION
	.align		4
        /*0000*/ 	.byte	0x04, 0x37
        /*0002*/ 	.short	(.L_7 - .L_6)
.L_6:
        /*0004*/ 	.word	0x00000082


	//----- nvinfo : EIATTR_KPARAM_INFO
	.align		4
.L_7:
        /*0008*/ 	.byte	0x04, 0x17
        /*000a*/ 	.short	(.L_9 - .L_8)
.L_8:
        /*000c*/ 	.word	0x00000000
        /*0010*/ 	.short	0x0002
        /*0012*/ 	.short	0x0010
        /*0014*/ 	.byte	0x00, 0xf5, 0x21, 0x00


	//----- nvinfo : EIATTR_KPARAM_INFO
	.align		4
.L_9:
        /*0018*/ 	.byte	0x04, 0x17
        /*001a*/ 	.short	(.L_11 - .L_10)
.L_10:
        /*001c*/ 	.word	0x00000000
        /*0020*/ 	.short	0x0001
        /*0022*/ 	.short	0x0008
        /*0024*/ 	.byte	0x00, 0xf5, 0x21, 0x00


	//----- nvinfo : EIATTR_KPARAM_INFO
	.align		4
.L_11:
        /*0028*/ 	.byte	0x04, 0x17
        /*002a*/ 	.short	(.L_13 - .L_12)
.L_12:
        /*002c*/ 	.word	0x00000000
        /*0030*/ 	.short	0x0000
        /*0032*/ 	.short	0x0000
        /*0034*/ 	.byte	0x00, 0xf5, 0x21, 0x00


	//----- nvinfo : EIATTR_SPARSE_MMA_MASK
	.align		4
.L_13:
        /*0038*/ 	.byte	0x03, 0x50
        /*003a*/ 	.short	0x0000


	//----- nvinfo : EIATTR_MAXREG_COUNT
	.align		4
        /*003c*/ 	.byte	0x03, 0x1b
        /*003e*/ 	.short	0x00ff


	//----- nvinfo : EIATTR_MERCURY_ISA_VERSION
	.align		4
        /*0040*/ 	.byte	0x03, 0x5f
        /*0042*/ 	.short	0x0101


	//----- nvinfo : EIATTR_VRC_CTA_INIT_COUNT
	.align		4
        /*0044*/ 	.byte	0x02, 0x4a
	.zero		1
	.zero		1


	//----- nvinfo : EIATTR_EXIT_INSTR_OFFSETS
	.align		4
        /*0048*/ 	.byte	0x04, 0x1c
        /*004a*/ 	.short	(.L_15 - .L_14)


	//   ....[0]....
.L_14:
        /*004c*/ 	.word	0x000000d0


	//----- nvinfo : EIATTR_CBANK_PARAM_SIZE
	.align		4
.L_15:
        /*0050*/ 	.byte	0x03, 0x19
        /*0052*/ 	.short	0x0018


	//----- nvinfo : EIATTR_PARAM_CBANK
	.align		4
        /*0054*/ 	.byte	0x04, 0x0a
        /*0056*/ 	.short	(.L_17 - .L_16)
	.align		4
.L_16:
        /*0058*/ 	.word	index@(.nv.constant0._Z14array_additionPiS_S_)
        /*005c*/ 	.short	0x0380
        /*005e*/ 	.short	0x0018


	//----- nvinfo : EIATTR_SW_WAR
	.align		4
.L_17:
        /*0060*/ 	.byte	0x04, 0x36
        /*0062*/ 	.short	(.L_19 - .L_18)
.L_18:
        /*0064*/ 	.word	0x00000008
.L_19:


//--------------------- .nv.callgraph             --------------------------
	.section	.nv.callgraph,"",@"SHT_CUDA_CALLGRAPH"
	.align	4
	.sectionentsize	8
	.align		4
        /*0000*/ 	.word	0x00000000
	.align		4
        /*0004*/ 	.word	0xffffffff
	.align		4
        /*0008*/ 	.word	0x00000000
	.align		4
        /*000c*/ 	.word	0xfffffffe
	.align		4
        /*0010*/ 	.word	0x00000000
	.align		4
        /*0014*/ 	.word	0xfffffffd
	.align		4
        /*0018*/ 	.word	0x00000000
	.align		4
        /*001c*/ 	.word	0xfffffffc


//--------------------- .text._Z14array_additionPiS_S_ --------------------------
	.section	.text._Z14array_additionPiS_S_,"ax",@progbits
	.align	128
        .global         _Z14array_additionPiS_S_
        .type           _Z14array_additionPiS_S_,@function
        .size           _Z14array_additionPiS_S_,(.L_x_1 - _Z14array_additionPiS_S_)
        .other          _Z14array_additionPiS_S_,@"STO_CUDA_ENTRY STV_DEFAULT"
_Z14array_additionPiS_S_:
.text._Z14array_additionPiS_S_:
[----:B------:R-:W-:Y:S01]  /*0000*/  LDC R1, c[0x0][0x37c] ;  /* 0x0000df00ff017b82 */ /* 0x000fe20000000800 */
[----:B------:R-:W0:Y:S07]  /*0010*/  S2R R9, SR_CTAID.X ;  /* 0x0000000000097919 */ /* 0x000e2e0000002500 */
[----:B------:R-:W0:Y:S01]  /*0020*/  LDC.64 R2, c[0x0][0x380] ;  /* 0x0000e000ff027b82 */ /* 0x000e220000000a00 */
[----:B------:R-:W1:Y:S07]  /*0030*/  LDCU.64 UR4, c[0x0][0x358] ;  /* 0x00006b00ff0477ac */ /* 0x000e6e0008000a00 */
[----:B------:R-:W2:Y:S08]  /*0040*/  LDC.64 R4, c[0x0][0x388] ;  /* 0x0000e200ff047b82 */ /* 0x000eb00000000a00 */
[----:B------:R-:W3:Y:S01]  /*0050*/  LDC.64 R6, c[0x0][0x390] ;  /* 0x0000e400ff067b82 */ /* 0x000ee20000000a00 */
[----:B0-----:R-:W-:-:S04]  /*0060*/  IMAD.WIDE.U32 R2, R9, 0x4, R2 ;  /* 0x0000000409027825 */ /* 0x001fc800078e0002 */
[C---:B--2---:R-:W-:Y:S02]  /*0070*/  IMAD.WIDE.U32 R4, R9.reuse, 0x4, R4 ;  /* 0x0000000409047825 */ /* 0x044fe400078e0004 */
[----:B-1----:R-:W2:Y:S04]  /*0080*/  LDG.E R2, desc[UR4][R2.64] ;  /* 0x0000000402027981 */ /* 0x002ea8000c1e1900 */
[----:B------:R-:W2:Y:S01]  /*0090*/  LDG.E R5, desc[UR4][R4.64] ;  /* 0x0000000404057981 */ /* 0x000ea2000c1e1900 */
[----:B---3--:R-:W-:Y:S01]  /*00a0*/  IMAD.WIDE.U32 R6, R9, 0x4, R6 ;  /* 0x0000000409067825 */ /* 0x008fe200078e0006 */
[----:B--2---:R-:W-:-:S05]  /*00b0*/  IADD3 R9, PT, PT, R2, R5, RZ ;  /* 0x0000000502097210 */ /* 0x004fca0007ffe0ff */
[----:B------:R-:W-:Y:S01]  /*00c0*/  STG.E desc[UR4][R6.64], R9 ;  /* 0x0000000906007986 */ /* 0x000fe2000c101904 */
[----:B------:R-:W-:Y:S05]  /*00d0*/  EXIT ;  /* 0x000000000000794d */ /* 0x000fea0003800000 */
.L_x_0:
[----:B------:R-:W-:-:S00]  /*00e0*/  BRA `(.L_x_0) ;  /* 0xfffffffc00fc7947 */ /* 0x000fc0000383ffff */
[----:B------:R-:W-:-:S00]  /*00f0*/  NOP ;  /* 0x0000000000007918 */ /* 0x000fc00000000000 */
        /* <DEDUP_REMOVED lines=8> */
.L_x_1:


//--------------------- .nv.shared.reserved.0     --------------------------
	.section	.nv.shared.reserved.0,"aw",@nobits
	.weak		__nv_reservedSMEM_offset_0_alias
	.size		__nv_reservedSMEM_offset_0_alias, 0, 64
	.other		__nv_reservedSMEM_offset_0_alias,@"STO_CUDA_RESERVED_SHARED STV_DEFAULT"
__nv_reservedSMEM_offset_0_alias:
	.zero		0
	.zero		64


//--------------------- .nv.constant0._Z14array_additionPiS_S_ --------------------------
	.section	.nv.constant0._Z14array_additionPiS_S_,"a",@progbits
	.sectionflags	@""
	.align	4
.nv.constant0._Z14array_additionPiS_S_:
	.zero		920


//--------------------- SYMBOLS --------------------------

	.type		.nv.reservedSmem.offset0,@object
	.size		.nv.reservedSmem.offset0,0x4
